//
// Generated by NVIDIA NVVM Compiler
//
// Compiler Build ID: CL-36424714
// Cuda compilation tools, release 13.0, V13.0.88
// Based on NVVM 20.0.0
//

.version 9.0
.target sm_100
.address_size 64

	// .globl	_Z10VecAdd_GPUPKdS0_Pdi

.visible .entry _Z10VecAdd_GPUPKdS0_Pdi(
	.param .u64 .ptr .align 1 _Z10VecAdd_GPUPKdS0_Pdi_param_0,
	.param .u64 .ptr .align 1 _Z10VecAdd_GPUPKdS0_Pdi_param_1,
	.param .u64 .ptr .align 1 _Z10VecAdd_GPUPKdS0_Pdi_param_2,
	.param .u32 _Z10VecAdd_GPUPKdS0_Pdi_param_3
)
{
	.reg .pred 	%p<2>;
	.reg .b32 	%r<6>;
	.reg .b64 	%rd<11>;
	.reg .b64 	%fd<4>;

	ld.param.u64 	%rd1, [_Z10VecAdd_GPUPKdS0_Pdi_param_0];
	ld.param.u64 	%rd2, [_Z10VecAdd_GPUPKdS0_Pdi_param_1];
	ld.param.u64 	%rd3, [_Z10VecAdd_GPUPKdS0_Pdi_param_2];
	ld.param.u32 	%r2, [_Z10VecAdd_GPUPKdS0_Pdi_param_3];
	mov.u32 	%r3, %ntid.x;
	mov.u32 	%r4, %ctaid.x;
	mov.u32 	%r5, %tid.x;
	mad.lo.s32 	%r1, %r3, %r4, %r5;
	setp.ge.s32 	%p1, %r1, %r2;
	@%p1 bra 	$L__BB0_2;
	cvta.to.global.u64 	%rd4, %rd1;
	cvta.to.global.u64 	%rd5, %rd2;
	cvta.to.global.u64 	%rd6, %rd3;
	mul.wide.s32 	%rd7, %r1, 8;
	add.s64 	%rd8, %rd4, %rd7;
	ld.global.f64 	%fd1, [%rd8];
	add.s64 	%rd9, %rd5, %rd7;
	ld.global.f64 	%fd2, [%rd9];
	add.f64 	%fd3, %fd1, %fd2;
	add.s64 	%rd10, %rd6, %rd7;
	st.global.f64 	[%rd10], %fd3;
$L__BB0_2:
	ret;

}


// ===== COMPILED SASS (sm_100) =====

	.target	sm_100

	.elftype	@"ET_EXEC"


//--------------------- .note.nv.tkinfo           --------------------------
	.section	.note.nv.tkinfo,"",@"SHT_NOTE"
	.sectionflags	@"SHF_NOTE_NV_TKINFO"
	.tkinfo
        /*0018*/ 	.word	0x00000002
        /*0030*/ 	.string	""
        /*0030*/ 	.string	"ptxas"
        /*0030*/ 	.string	"Cuda compilation tools, release 13.0, V13.0.88"
        /*0030*/ 	.string	"Build cuda_13.0.r13.0/compiler.36424714_0"
        /*0030*/ 	.string	"-arch sm_100 -m 64 "



//--------------------- .note.nv.cuinfo           --------------------------
	.section	.note.nv.cuinfo,"",@"SHT_NOTE"
	.sectionflags	@"SHF_NOTE_NV_CUINFO"
        /*0018*/ 	.short	0x0002
        /*001a*/ 	.short	0x0064
        /*001c*/ 	.short	0x0082
	.zero		2


//--------------------- .nv.info                  --------------------------
	.section	.nv.info,"",@"SHT_CUDA_INFO"
	.align	4


	//----- nvinfo : EIATTR_REGCOUNT
	.align		4
        /*0000*/ 	.byte	0x04, 0x2f
        /*0002*/ 	.short	(.L_1 - .L_0)
	.align		4
.L_0:
        /*0004*/ 	.word	index@(_Z10VecAdd_GPUPKdS0_Pdi)
        /*0008*/ 	.word	0x0000000e


	//----- nvinfo : EIATTR_FRAME_SIZE
	.align		4
.L_1:
        /*000c*/ 	.byte	0x04, 0x11
        /*000e*/ 	.short	(.L_3 - .L_2)
	.align		4
.L_2:
        /*0010*/ 	.word	index@(_Z10VecAdd_GPUPKdS0_Pdi)
        /*0014*/ 	.word	0x00000000


	//----- nvinfo : EIATTR_MIN_STACK_SIZE
	.align		4
.L_3:
        /*0018*/ 	.byte	0x04, 0x12
        /*001a*/ 	.short	(.L_5 - .L_4)
	.align		4
.L_4:
        /*001c*/ 	.word	index@(_Z10VecAdd_GPUPKdS0_Pdi)
        /*0020*/ 	.word	0x00000000
.L_5:


//--------------------- .nv.compat                --------------------------
	.section	.nv.compat,"",@"SHT_CUDA_COMPAT_INFO"
	.align	4
        /*0000*/ 	.byte	0x02, 0x09, 0x00, 0x00, 0x02, 0x02, 0x01, 0x00, 0x02, 0x05, 0x05, 0x00, 0x03, 0x07, 0x01, 0x01
        /*0010*/ 	.byte	0x02, 0x03, 0x00, 0x00, 0x02, 0x06, 0x01, 0x00, 0x04, 0x0b, 0x08, 0x00, 0x01, 0x00, 0x00, 0x00
        /*0020*/ 	.byte	0x00, 0x00, 0x00, 0x00


//--------------------- .nv.info._Z10VecAdd_GPUPKdS0_Pdi --------------------------
	.section	.nv.info._Z10VecAdd_GPUPKdS0_Pdi,"",@"SHT_CUDA_INFO"
	.sectionflags	@""
	.align	4


	//----- nvinfo : EIATTR_CUDA_API_VERSION
	.align		4
        /*0000*/ 	.byte	0x04, 0x37
        /*0002*/ 	.short	(.L_7 - .L_6)
.L_6:
        /*0004*/ 	.word	0x00000082


	//----- nvinfo : EIATTR_KPARAM_INFO
	.align		4
.L_7:
        /*0008*/ 	.byte	0x04, 0x17
        /*000a*/ 	.short	(.L_9 - .L_8)
.L_8:
        /*000c*/ 	.word	0x00000000
        /*0010*/ 	.short	0x0003
        /*0012*/ 	.short	0x0018
        /*0014*/ 	.byte	0x00, 0xf0, 0x11, 0x00


	//----- nvinfo : EIATTR_KPARAM_INFO
	.align		4
.L_9:
        /*0018*/ 	.byte	0x04, 0x17
        /*001a*/ 	.short	(.L_11 - .L_10)
.L_10:
        /*001c*/ 	.word	0x00000000
        /*0020*/ 	.short	0x0002
        /*0022*/ 	.short	0x0010
        /*0024*/ 	.byte	0x00, 0xf5, 0x21, 0x00


	//----- nvinfo : EIATTR_KPARAM_INFO
	.align		4
.L_11:
        /*0028*/ 	.byte	0x04, 0x17
        /*002a*/ 	.short	(.L_13 - .L_12)
.L_12:
        /*002c*/ 	.word	0x00000000
        /*0030*/ 	.short	0x0001
        /*0032*/ 	.short	0x0008
        /*0034*/ 	.byte	0x00, 0xf5, 0x21, 0x00


	//----- nvinfo : EIATTR_KPARAM_INFO
	.align		4
.L_13:
        /*0038*/ 	.byte	0x04, 0x17
        /*003a*/ 	.short	(.L_15 - .L_14)
.L_14:
        /*003c*/ 	.word	0x00000000
        /*0040*/ 	.short	0x0000
        /*0042*/ 	.short	0x0000
        /*0044*/ 	.byte	0x00, 0xf5, 0x21, 0x00


	//----- nvinfo : EIATTR_SPARSE_MMA_MASK
	.align		4
.L_15:
        /*0048*/ 	.byte	0x03, 0x50
        /*004a*/ 	.short	0x0000


	//----- nvinfo : EIATTR_MAXREG_COUNT
	.align		4
        /*004c*/ 	.byte	0x03, 0x1b
        /*004e*/ 	.short	0x00ff


	//----- nvinfo : EIATTR_MERCURY_ISA_VERSION
	.align		4
        /*0050*/ 	.byte	0x03, 0x5f
        /*0052*/ 	.short	0x0101


	//----- nvinfo : EIATTR_VRC_CTA_INIT_COUNT
	.align		4
        /*0054*/ 	.byte	0x02, 0x4a
	.zero		1
	.zero		1


	//----- nvinfo : EIATTR_EXIT_INSTR_OFFSETS
	.align		4
        /*0058*/ 	.byte	0x04, 0x1c
        /*005a*/ 	.short	(.L_17 - .L_16)


	//   ....[0]....
.L_16:
        /*005c*/ 	.word	0x00000070


	//   ....[1]....
        /*0060*/ 	.word	0x00000130


	//----- nvinfo : EIATTR_CBANK_PARAM_SIZE
	.align		4
.L_17:
        /*0064*/ 	.byte	0x03, 0x19
        /*0066*/ 	.short	0x001c


	//----- nvinfo : EIATTR_PARAM_CBANK
	.align		4
        /*0068*/ 	.byte	0x04, 0x0a
        /*006a*/ 	.short	(.L_19 - .L_18)
	.align		4
.L_18:
        /*006c*/ 	.word	index@(.nv.constant0._Z10VecAdd_GPUPKdS0_Pdi)
        /*0070*/ 	.short	0x0380
        /*0072*/ 	.short	0x001c


	//----- nvinfo : EIATTR_SW_WAR
	.align		4
.L_19:
        /*0074*/ 	.byte	0x04, 0x36
        /*0076*/ 	.short	(.L_21 - .L_20)
.L_20:
        /*0078*/ 	.word	0x00000008
.L_21:


//--------------------- .nv.callgraph             --------------------------
	.section	.nv.callgraph,"",@"SHT_CUDA_CALLGRAPH"
	.align	4
	.sectionentsize	8
	.align		4
        /*0000*/ 	.word	0x00000000
	.align		4
        /*0004*/ 	.word	0xffffffff
	.align		4
        /*0008*/ 	.word	0x00000000
	.align		4
        /*000c*/ 	.word	0xfffffffe
	.align		4
        /*0010*/ 	.word	0x00000000
	.align		4
        /*0014*/ 	.word	0xfffffffd
	.align		4
        /*0018*/ 	.word	0x00000000
	.align		4
        /*001c*/ 	.word	0xfffffffc


//--------------------- .text._Z10VecAdd_GPUPKdS0_Pdi --------------------------
	.section	.text._Z10VecAdd_GPUPKdS0_Pdi,"ax",@progbits
	.align	128
        .global         _Z10VecAdd_GPUPKdS0_Pdi
        .type           _Z10VecAdd_GPUPKdS0_Pdi,@function
        .size           _Z10VecAdd_GPUPKdS0_Pdi,(.L_x_1 - _Z10VecAdd_GPUPKdS0_Pdi)
        .other          _Z10VecAdd_GPUPKdS0_Pdi,@"STO_CUDA_ENTRY STV_DEFAULT"
_Z10VecAdd_GPUPKdS0_Pdi:
.text._Z10VecAdd_GPUPKdS0_Pdi:
[----:B------:R-:W-:Y:S01]  /*0000*/  LDC R1, c[0x0][0x37c] ;  /* 0x0000df00ff017b82 */ /* 0x000fe20000000800 */
[----:B------:R-:W0:Y:S01]  /*0010*/  S2R R11, SR_CTAID.X ;  /* 0x00000000000b7919 */ /* 0x000e220000002500 */
[----:B------:R-:W0:Y:S01]  /*0020*/  LDCU UR4, c[0x0][0x360] ;  /* 0x00006c00ff0477ac */ /* 0x000e220008000800 */
[----:B------:R-:W0:Y:S01]  /*0030*/  S2R R0, SR_TID.X ;  /* 0x0000000000007919 */ /* 0x000e220000002100 */
[----:B------:R-:W1:Y:S01]  /*0040*/  LDCU UR5, c[0x0][0x398] ;  /* 0x00007300ff0577ac */ /* 0x000e620008000800 */
[----:B0-----:R-:W-:-:S05]  /*0050*/  IMAD R11, R11, UR4, R0 ;  /* 0x000000040b0b7c24 */ /* 0x001fca000f8e0200 */
[----:B-1----:R-:W-:-:S13]  /*0060*/  ISETP.GE.AND P0, PT, R11, UR5, PT ;  /* 0x000000050b007c0c */ /* 0x002fda000bf06270 */
[----:B------:R-:W-:Y:S05]  /*0070*/  @P0 EXIT ;  /* 0x000000000000094d */ /* 0x000fea0003800000 */
[----:B------:R-:W0:Y:S01]  /*0080*/  LDC.64 R2, c[0x0][0x380] ;  /* 0x0000e000ff027b82 */ /* 0x000e220000000a00 */
[----:B------:R-:W1:Y:S07]  /*0090*/  LDCU.64 UR4, c[0x0][0x358] ;  /* 0x00006b00ff0477ac */ /* 0x000e6e0008000a00 */
[----:B------:R-:W2:Y:S08]  /*00a0*/  LDC.64 R4, c[0x0][0x388] ;  /* 0x0000e200ff047b82 */ /* 0x000eb00000000a00 */
[----:B------:R-:W3:Y:S01]  /*00b0*/  LDC.64 R8, c[0x0][0x390] ;  /* 0x0000e400ff087b82 */ /* 0x000ee20000000a00 */
[----:B0-----:R-:W-:-:S06]  /*00c0*/  IMAD.WIDE R2, R11, 0x8, R2 ;  /* 0x000000080b027825 */ /* 0x001fcc00078e0202 */
[----:B-1----:R-:W4:Y:S01]  /*00d0*/  LDG.E.64 R2, desc[UR4][R2.64] ;  /* 0x0000000402027981 */ /* 0x002f22000c1e1b00 */
[----:B--2---:R-:W-:-:S06]  /*00e0*/  IMAD.WIDE R4, R11, 0x8, R4 ;  /* 0x000000080b047825 */ /* 0x004fcc00078e0204 */
[----:B------:R-:W4:Y:S01]  /*00f0*/  LDG.E.64 R4, desc[UR4][R4.64] ;  /* 0x0000000404047981 */ /* 0x000f22000c1e1b00 */
[----:B---3--:R-:W-:Y:S01]  /*0100*/  IMAD.WIDE R8, R11, 0x8, R8 ;  /* 0x000000080b087825 */ /* 0x008fe200078e0208 */
[----:B----4-:R-:W-:-:S07]  /*0110*/  DADD R6, R2, R4 ;  /* 0x0000000002067229 */ /* 0x010fce0000000004 */
[----:B------:R-:W-:Y:S01]  /*0120*/  STG.E.64 desc[UR4][R8.64], R6 ;  /* 0x0000000608007986 */ /* 0x000fe2000c101b04 */
[----:B------:R-:W-:Y:S05]  /*0130*/  EXIT ;  /* 0x000000000000794d */ /* 0x000fea0003800000 */
.L_x_0:
[----:B------:R-:W-:-:S00]  /*0140*/  BRA `(.L_x_0) ;  /* 0xfffffffc00fc7947 */ /* 0x000fc0000383ffff */
[----:B------:R-:W-:-:S00]  /*0150*/  NOP ;  /* 0x0000000000007918 */ /* 0x000fc00000000000 */
        /* <DEDUP_REMOVED lines=10> */
.L_x_1:


//--------------------- .nv.shared.reserved.0     --------------------------
	.section	.nv.shared.reserved.0,"aw",@nobits
	.weak		__nv_reservedSMEM_offset_0_alias
	.size		__nv_reservedSMEM_offset_0_alias, 0, 64
	.other		__nv_reservedSMEM_offset_0_alias,@"STO_CUDA_RESERVED_SHARED STV_DEFAULT"
__nv_reservedSMEM_offset_0_alias:
	.zero		0
	.zero		64


//--------------------- .nv.constant0._Z10VecAdd_GPUPKdS0_Pdi --------------------------
	.section	.nv.constant0._Z10VecAdd_GPUPKdS0_Pdi,"a",@progbits
	.sectionflags	@""
	.align	4
.nv.constant0._Z10VecAdd_GPUPKdS0_Pdi:
	.zero		924


//--------------------- SYMBOLS --------------------------

	.type		.nv.reservedSmem.offset0,@object
	.size		.nv.reservedSmem.offset0,0x4
